//
// Generated by NVIDIA NVVM Compiler
//
// Compiler Build ID: CL-36424714
// Cuda compilation tools, release 13.0, V13.0.88
// Based on NVVM 20.0.0
//

.version 9.0
.target sm_100
.address_size 64

	// .globl	_Z4scanPfS_i
// _ZZ4scanPfS_iE2XY has been demoted

.visible .entry _Z4scanPfS_i(
	.param .u64 .ptr .align 1 _Z4scanPfS_i_param_0,
	.param .u64 .ptr .align 1 _Z4scanPfS_i_param_1,
	.param .u32 _Z4scanPfS_i_param_2
)
{
	.reg .pred 	%p<17>;
	.reg .b32 	%r<53>;
	.reg .b32 	%f<44>;
	.reg .b64 	%rd<13>;
	// demoted variable
	.shared .align 4 .b8 _ZZ4scanPfS_iE2XY[8192];
	ld.param.u64 	%rd3, [_Z4scanPfS_i_param_0];
	ld.param.u64 	%rd4, [_Z4scanPfS_i_param_1];
	ld.param.u32 	%r11, [_Z4scanPfS_i_param_2];
	cvta.to.global.u64 	%rd1, %rd4;
	cvta.to.global.u64 	%rd2, %rd3;
	mov.u32 	%r1, %tid.x;
	mov.u32 	%r12, %ctaid.x;
	mov.u32 	%r2, %ntid.x;
	mul.lo.s32 	%r13, %r12, %r2;
	shl.b32 	%r14, %r13, 1;
	add.s32 	%r3, %r14, %r1;
	setp.ge.s32 	%p1, %r3, %r11;
	mov.f32 	%f42, 0f00000000;
	@%p1 bra 	$L__BB0_2;
	mul.wide.s32 	%rd5, %r3, 4;
	add.s64 	%rd6, %rd2, %rd5;
	ld.global.f32 	%f42, [%rd6];
$L__BB0_2:
	shl.b32 	%r15, %r1, 2;
	mov.u32 	%r16, _ZZ4scanPfS_iE2XY;
	add.s32 	%r4, %r16, %r15;
	st.shared.f32 	[%r4], %f42;
	add.s32 	%r5, %r3, %r2;
	setp.ge.u32 	%p2, %r5, %r11;
	mov.f32 	%f43, 0f00000000;
	@%p2 bra 	$L__BB0_4;
	mul.wide.u32 	%rd7, %r5, 4;
	add.s64 	%rd8, %rd2, %rd7;
	ld.global.f32 	%f43, [%rd8];
$L__BB0_4:
	shl.b32 	%r18, %r2, 2;
	add.s32 	%r6, %r4, %r18;
	st.shared.f32 	[%r6], %f43;
	shl.b32 	%r19, %r1, 1;
	add.s32 	%r7, %r19, 2;
	mov.b32 	%r52, 1;
$L__BB0_5:
	bar.sync 	0;
	mul.lo.s32 	%r9, %r52, %r7;
	setp.gt.u32 	%p3, %r9, 2048;
	@%p3 bra 	$L__BB0_7;
	sub.s32 	%r20, %r9, %r52;
	shl.b32 	%r21, %r20, 2;
	add.s32 	%r23, %r16, %r21;
	ld.shared.f32 	%f7, [%r23+-4];
	shl.b32 	%r24, %r52, 2;
	add.s32 	%r25, %r23, %r24;
	ld.shared.f32 	%f8, [%r25+-4];
	add.f32 	%f9, %f7, %f8;
	st.shared.f32 	[%r25+-4], %f9;
$L__BB0_7:
	shl.b32 	%r52, %r52, 1;
	setp.le.u32 	%p4, %r52, %r2;
	@%p4 bra 	$L__BB0_5;
	bar.sync 	0;
	setp.ne.s32 	%p5, %r1, 0;
	@%p5 bra 	$L__BB0_10;
	ld.shared.f32 	%f10, [_ZZ4scanPfS_iE2XY+4092];
	ld.shared.f32 	%f11, [_ZZ4scanPfS_iE2XY+6140];
	add.f32 	%f12, %f10, %f11;
	st.shared.f32 	[_ZZ4scanPfS_iE2XY+6140], %f12;
$L__BB0_10:
	bar.sync 	0;
	setp.gt.u32 	%p6, %r1, 2;
	@%p6 bra 	$L__BB0_12;
	shl.b32 	%r26, %r7, 10;
	add.s32 	%r28, %r16, %r26;
	ld.shared.f32 	%f13, [%r28+-4];
	ld.shared.f32 	%f14, [%r28+1020];
	add.f32 	%f15, %f13, %f14;
	st.shared.f32 	[%r28+1020], %f15;
$L__BB0_12:
	bar.sync 	0;
	setp.gt.u32 	%p7, %r1, 6;
	@%p7 bra 	$L__BB0_14;
	shl.b32 	%r29, %r7, 9;
	add.s32 	%r31, %r16, %r29;
	ld.shared.f32 	%f16, [%r31+-4];
	ld.shared.f32 	%f17, [%r31+508];
	add.f32 	%f18, %f16, %f17;
	st.shared.f32 	[%r31+508], %f18;
$L__BB0_14:
	bar.sync 	0;
	setp.gt.u32 	%p8, %r1, 14;
	@%p8 bra 	$L__BB0_16;
	shl.b32 	%r32, %r7, 8;
	add.s32 	%r34, %r16, %r32;
	ld.shared.f32 	%f19, [%r34+-4];
	ld.shared.f32 	%f20, [%r34+252];
	add.f32 	%f21, %f19, %f20;
	st.shared.f32 	[%r34+252], %f21;
$L__BB0_16:
	bar.sync 	0;
	setp.gt.u32 	%p9, %r1, 30;
	@%p9 bra 	$L__BB0_18;
	shl.b32 	%r35, %r7, 7;
	add.s32 	%r37, %r16, %r35;
	ld.shared.f32 	%f22, [%r37+-4];
	ld.shared.f32 	%f23, [%r37+124];
	add.f32 	%f24, %f22, %f23;
	st.shared.f32 	[%r37+124], %f24;
$L__BB0_18:
	bar.sync 	0;
	setp.gt.u32 	%p10, %r1, 62;
	@%p10 bra 	$L__BB0_20;
	shl.b32 	%r38, %r7, 6;
	add.s32 	%r40, %r16, %r38;
	ld.shared.f32 	%f25, [%r40+-4];
	ld.shared.f32 	%f26, [%r40+60];
	add.f32 	%f27, %f25, %f26;
	st.shared.f32 	[%r40+60], %f27;
$L__BB0_20:
	bar.sync 	0;
	setp.gt.u32 	%p11, %r1, 126;
	@%p11 bra 	$L__BB0_22;
	shl.b32 	%r41, %r7, 5;
	add.s32 	%r43, %r16, %r41;
	ld.shared.f32 	%f28, [%r43+-4];
	ld.shared.f32 	%f29, [%r43+28];
	add.f32 	%f30, %f28, %f29;
	st.shared.f32 	[%r43+28], %f30;
$L__BB0_22:
	bar.sync 	0;
	setp.gt.u32 	%p12, %r1, 254;
	@%p12 bra 	$L__BB0_24;
	shl.b32 	%r44, %r7, 4;
	add.s32 	%r46, %r16, %r44;
	ld.shared.f32 	%f31, [%r46+-4];
	ld.shared.f32 	%f32, [%r46+12];
	add.f32 	%f33, %f31, %f32;
	st.shared.f32 	[%r46+12], %f33;
$L__BB0_24:
	bar.sync 	0;
	setp.gt.u32 	%p13, %r1, 510;
	@%p13 bra 	$L__BB0_26;
	shl.b32 	%r47, %r7, 3;
	add.s32 	%r49, %r16, %r47;
	ld.shared.f32 	%f34, [%r49+-4];
	ld.shared.f32 	%f35, [%r49+4];
	add.f32 	%f36, %f34, %f35;
	st.shared.f32 	[%r49+4], %f36;
$L__BB0_26:
	bar.sync 	0;
	setp.eq.s32 	%p14, %r1, 1023;
	@%p14 bra 	$L__BB0_28;
	add.s32 	%r51, %r4, %r15;
	ld.shared.f32 	%f37, [%r51+4];
	ld.shared.f32 	%f38, [%r51+8];
	add.f32 	%f39, %f37, %f38;
	st.shared.f32 	[%r51+8], %f39;
$L__BB0_28:
	setp.ge.s32 	%p15, %r3, %r11;
	bar.sync 	0;
	@%p15 bra 	$L__BB0_30;
	ld.shared.f32 	%f40, [%r4];
	mul.wide.s32 	%rd9, %r3, 4;
	add.s64 	%rd10, %rd1, %rd9;
	st.global.f32 	[%rd10], %f40;
$L__BB0_30:
	setp.ge.u32 	%p16, %r5, %r11;
	@%p16 bra 	$L__BB0_32;
	ld.shared.f32 	%f41, [%r6];
	mul.wide.u32 	%rd11, %r5, 4;
	add.s64 	%rd12, %rd1, %rd11;
	st.global.f32 	[%rd12], %f41;
$L__BB0_32:
	ret;

}


// ===== COMPILED SASS (sm_100) =====

	.target	sm_100

	.elftype	@"ET_EXEC"


//--------------------- .note.nv.tkinfo           --------------------------
	.section	.note.nv.tkinfo,"",@"SHT_NOTE"
	.sectionflags	@"SHF_NOTE_NV_TKINFO"
	.tkinfo
        /*0018*/ 	.word	0x00000002
        /*0030*/ 	.string	""
        /*0030*/ 	.string	"ptxas"
        /*0030*/ 	.string	"Cuda compilation tools, release 13.0, V13.0.88"
        /*0030*/ 	.string	"Build cuda_13.0.r13.0/compiler.36424714_0"
        /*0030*/ 	.string	"-arch sm_100 -m 64 "



//--------------------- .note.nv.cuinfo           --------------------------
	.section	.note.nv.cuinfo,"",@"SHT_NOTE"
	.sectionflags	@"SHF_NOTE_NV_CUINFO"
        /*0018*/ 	.short	0x0002
        /*001a*/ 	.short	0x0064
        /*001c*/ 	.short	0x0082
	.zero		2


//--------------------- .nv.info                  --------------------------
	.section	.nv.info,"",@"SHT_CUDA_INFO"
	.align	4


	//----- nvinfo : EIATTR_REGCOUNT
	.align		4
        /*0000*/ 	.byte	0x04, 0x2f
        /*0002*/ 	.short	(.L_1 - .L_0)
	.align		4
.L_0:
        /*0004*/ 	.word	index@(_Z4scanPfS_i)
        /*0008*/ 	.word	0x00000012


	//----- nvinfo : EIATTR_FRAME_SIZE
	.align		4
.L_1:
        /*000c*/ 	.byte	0x04, 0x11
        /*000e*/ 	.short	(.L_3 - .L_2)
	.align		4
.L_2:
        /*0010*/ 	.word	index@(_Z4scanPfS_i)
        /*0014*/ 	.word	0x00000000


	//----- nvinfo : EIATTR_MIN_STACK_SIZE
	.align		4
.L_3:
        /*0018*/ 	.byte	0x04, 0x12
        /*001a*/ 	.short	(.L_5 - .L_4)
	.align		4
.L_4:
        /*001c*/ 	.word	index@(_Z4scanPfS_i)
        /*0020*/ 	.word	0x00000000
.L_5:


//--------------------- .nv.compat                --------------------------
	.section	.nv.compat,"",@"SHT_CUDA_COMPAT_INFO"
	.align	4
        /*0000*/ 	.byte	0x02, 0x09, 0x00, 0x00, 0x02, 0x02, 0x01, 0x00, 0x02, 0x05, 0x05, 0x00, 0x03, 0x07, 0x01, 0x01
        /*0010*/ 	.byte	0x02, 0x03, 0x00, 0x00, 0x02, 0x06, 0x01, 0x00, 0x04, 0x0b, 0x08, 0x00, 0x09, 0x00, 0x00, 0x00
        /*0020*/ 	.byte	0x00, 0x00, 0x00, 0x00


//--------------------- .nv.info._Z4scanPfS_i     --------------------------
	.section	.nv.info._Z4scanPfS_i,"",@"SHT_CUDA_INFO"
	.sectionflags	@""
	.align	4


	//----- nvinfo : EIATTR_CUDA_API_VERSION
	.align		4
        /*0000*/ 	.byte	0x04, 0x37
        /*0002*/ 	.short	(.L_7 - .L_6)
.L_6:
        /*0004*/ 	.word	0x00000082


	//----- nvinfo : EIATTR_KPARAM_INFO
	.align		4
.L_7:
        /*0008*/ 	.byte	0x04, 0x17
        /*000a*/ 	.short	(.L_9 - .L_8)
.L_8:
        /*000c*/ 	.word	0x00000000
        /*0010*/ 	.short	0x0002
        /*0012*/ 	.short	0x0010
        /*0014*/ 	.byte	0x00, 0xf0, 0x11, 0x00


	//----- nvinfo : EIATTR_KPARAM_INFO
	.align		4
.L_9:
        /*0018*/ 	.byte	0x04, 0x17
        /*001a*/ 	.short	(.L_11 - .L_10)
.L_10:
        /*001c*/ 	.word	0x00000000
        /*0020*/ 	.short	0x0001
        /*0022*/ 	.short	0x0008
        /*0024*/ 	.byte	0x00, 0xf5, 0x21, 0x00


	//----- nvinfo : EIATTR_KPARAM_INFO
	.align		4
.L_11:
        /*0028*/ 	.byte	0x04, 0x17
        /*002a*/ 	.short	(.L_13 - .L_12)
.L_12:
        /*002c*/ 	.word	0x00000000
        /*0030*/ 	.short	0x0000
        /*0032*/ 	.short	0x0000
        /*0034*/ 	.byte	0x00, 0xf5, 0x21, 0x00


	//----- nvinfo : EIATTR_SPARSE_MMA_MASK
	.align		4
.L_13:
        /*0038*/ 	.byte	0x03, 0x50
        /*003a*/ 	.short	0x0000


	//----- nvinfo : EIATTR_MAXREG_COUNT
	.align		4
        /*003c*/ 	.byte	0x03, 0x1b
        /*003e*/ 	.short	0x00ff


	//----- nvinfo : EIATTR_NUM_BARRIERS
	.align		4
        /*0040*/ 	.byte	0x02, 0x4c
        /*0042*/ 	.byte	0x01
	.zero		1


	//----- nvinfo : EIATTR_MERCURY_ISA_VERSION
	.align		4
        /*0044*/ 	.byte	0x03, 0x5f
        /*0046*/ 	.short	0x0101


	//----- nvinfo : EIATTR_VRC_CTA_INIT_COUNT
	.align		4
        /*0048*/ 	.byte	0x02, 0x4a
	.zero		1
	.zero		1


	//----- nvinfo : EIATTR_EXIT_INSTR_OFFSETS
	.align		4
        /*004c*/ 	.byte	0x04, 0x1c
        /*004e*/ 	.short	(.L_15 - .L_14)


	//   ....[0]....
.L_14:
        /*0050*/ 	.word	0x00000820


	//   ....[1]....
        /*0054*/ 	.word	0x00000870


	//----- nvinfo : EIATTR_CBANK_PARAM_SIZE
	.align		4
.L_15:
        /*0058*/ 	.byte	0x03, 0x19
        /*005a*/ 	.short	0x0014


	//----- nvinfo : EIATTR_PARAM_CBANK
	.align		4
        /*005c*/ 	.byte	0x04, 0x0a
        /*005e*/ 	.short	(.L_17 - .L_16)
	.align		4
.L_16:
        /*0060*/ 	.word	index@(.nv.constant0._Z4scanPfS_i)
        /*0064*/ 	.short	0x0380
        /*0066*/ 	.short	0x0014


	//----- nvinfo : EIATTR_SW_WAR
	.align		4
.L_17:
        /*0068*/ 	.byte	0x04, 0x36
        /*006a*/ 	.short	(.L_19 - .L_18)
.L_18:
        /*006c*/ 	.word	0x00000008
.L_19:


//--------------------- .nv.callgraph             --------------------------
	.section	.nv.callgraph,"",@"SHT_CUDA_CALLGRAPH"
	.align	4
	.sectionentsize	8
	.align		4
        /*0000*/ 	.word	0x00000000
	.align		4
        /*0004*/ 	.word	0xffffffff
	.align		4
        /*0008*/ 	.word	0x00000000
	.align		4
        /*000c*/ 	.word	0xfffffffe
	.align		4
        /*0010*/ 	.word	0x00000000
	.align		4
        /*0014*/ 	.word	0xfffffffd
	.align		4
        /*0018*/ 	.word	0x00000000
	.align		4
        /*001c*/ 	.word	0xfffffffc


//--------------------- .text._Z4scanPfS_i        --------------------------
	.section	.text._Z4scanPfS_i,"ax",@progbits
	.align	128
        .global         _Z4scanPfS_i
        .type           _Z4scanPfS_i,@function
        .size           _Z4scanPfS_i,(.L_x_2 - _Z4scanPfS_i)
        .other          _Z4scanPfS_i,@"STO_CUDA_ENTRY STV_DEFAULT"
_Z4scanPfS_i:
.text._Z4scanPfS_i:
[----:B------:R-:W-:Y:S01]  /*0000*/  LDC R1, c[0x0][0x37c] ;  /* 0x0000df00ff017b82 */ /* 0x000fe20000000800 */
[----:B------:R-:W0:Y:S07]  /*0010*/  S2R R3, SR_TID.X ;  /* 0x0000000000037919 */ /* 0x000e2e0000002100 */
[----:B------:R-:W1:Y:S01]  /*0020*/  S2UR UR4, SR_CTAID.X ;  /* 0x00000000000479c3 */ /* 0x000e620000002500 */
[----:B------:R-:W2:Y:S01]  /*0030*/  LDCU UR5, c[0x0][0x390] ;  /* 0x00007200ff0577ac */ /* 0x000ea20008000800 */
[----:B------:R-:W-:-:S02]  /*0040*/  HFMA2 R7, -RZ, RZ, 0, 0 ;  /* 0x00000000ff077431 */ /* 0x000fc400000001ff */
[----:B------:R-:W-:Y:S01]  /*0050*/  IMAD.MOV.U32 R5, RZ, RZ, RZ ;  /* 0x000000ffff057224 */ /* 0x000fe200078e00ff */
[----:B------:R-:W3:Y:S03]  /*0060*/  LDCU.64 UR6, c[0x0][0x358] ;  /* 0x00006b00ff0677ac */ /* 0x000ee60008000a00 */
[----:B------:R-:W1:Y:S02]  /*0070*/  LDC R15, c[0x0][0x360] ;  /* 0x0000d800ff0f7b82 */ /* 0x000e640000000800 */
[----:B-1----:R-:W-:-:S04]  /*0080*/  IMAD R2, R15, UR4, RZ ;  /* 0x000000040f027c24 */ /* 0x002fc8000f8e02ff */
[----:B0-----:R-:W-:-:S04]  /*0090*/  IMAD R2, R2, 0x2, R3 ;  /* 0x0000000202027824 */ /* 0x001fc800078e0203 */
[C---:B------:R-:W-:Y:S01]  /*00a0*/  IMAD.IADD R0, R2.reuse, 0x1, R15 ;  /* 0x0000000102007824 */ /* 0x040fe200078e020f */
[----:B--2---:R-:W-:-:S04]  /*00b0*/  ISETP.GE.AND P0, PT, R2, UR5, PT ;  /* 0x0000000502007c0c */ /* 0x004fc8000bf06270 */
[----:B------:R-:W-:-:S09]  /*00c0*/  ISETP.GE.U32.AND P1, PT, R0, UR5, PT ;  /* 0x0000000500007c0c */ /* 0x000fd2000bf26070 */
[----:B------:R-:W0:Y:S08]  /*00d0*/  @!P0 LDC.64 R10, c[0x0][0x380] ;  /* 0x0000e000ff0a8b82 */ /* 0x000e300000000a00 */
[----:B------:R-:W1:Y:S01]  /*00e0*/  @!P1 LDC.64 R12, c[0x0][0x380] ;  /* 0x0000e000ff0c9b82 */ /* 0x000e620000000a00 */
[----:B0-----:R-:W-:-:S05]  /*00f0*/  @!P0 IMAD.WIDE R10, R2, 0x4, R10 ;  /* 0x00000004020a8825 */ /* 0x001fca00078e020a */
[----:B---3--:R-:W2:Y:S01]  /*0100*/  @!P0 LDG.E R5, desc[UR6][R10.64] ;  /* 0x000000060a058981 */ /* 0x008ea2000c1e1900 */
[----:B-1----:R-:W-:-:S05]  /*0110*/  @!P1 IMAD.WIDE.U32 R12, R0, 0x4, R12 ;  /* 0x00000004000c9825 */ /* 0x002fca00078e000c */
[----:B------:R-:W3:Y:S01]  /*0120*/  @!P1 LDG.E R7, desc[UR6][R12.64] ;  /* 0x000000060c079981 */ /* 0x000ee2000c1e1900 */
[----:B------:R-:W0:Y:S01]  /*0130*/  S2UR UR5, SR_CgaCtaId ;  /* 0x00000000000579c3 */ /* 0x000e220000008800 */
[----:B------:R-:W-:Y:S02]  /*0140*/  UMOV UR4, 0x400 ;  /* 0x0000040000047882 */ /* 0x000fe40000000000 */
[----:B0-----:R-:W-:-:S06]  /*0150*/  ULEA UR4, UR5, UR4, 0x18 ;  /* 0x0000000405047291 */ /* 0x001fcc000f8ec0ff */
[----:B------:R-:W-:-:S04]  /*0160*/  IMAD.U32 R8, RZ, RZ, UR4 ;  /* 0x00000004ff087e24 */ /* 0x000fc8000f8e00ff */
[----:B------:R-:W-:-:S05]  /*0170*/  IMAD R6, R3, 0x4, R8 ;  /* 0x0000000403067824 */ /* 0x000fca00078e0208 */
[----:B------:R-:W-:Y:S01]  /*0180*/  LEA R4, R15, R6, 0x2 ;  /* 0x000000060f047211 */ /* 0x000fe200078e10ff */
[----:B------:R-:W-:Y:S01]  /*0190*/  IMAD.MOV.U32 R14, RZ, RZ, 0x1 ;  /* 0x00000001ff0e7424 */ /* 0x000fe200078e00ff */
[----:B------:R-:W-:Y:S01]  /*01a0*/  LEA R9, R3, 0x2, 0x1 ;  /* 0x0000000203097811 */ /* 0x000fe200078e08ff */
[----:B--2---:R0:W-:Y:S04]  /*01b0*/  STS [R6], R5 ;  /* 0x0000000506007388 */ /* 0x0041e80000000800 */
[----:B---3--:R0:W-:Y:S02]  /*01c0*/  STS [R4], R7 ;  /* 0x0000000704007388 */ /* 0x0081e40000000800 */
.L_x_0:
[----:B0-----:R-:W-:Y:S01]  /*01d0*/  IMAD R5, R9, R14, RZ ;  /* 0x0000000e09057224 */ /* 0x001fe200078e02ff */
[----:B------:R-:W-:Y:S04]  /*01e0*/  BAR.SYNC.DEFER_BLOCKING 0x0 ;  /* 0x0000000000007b1d */ /* 0x000fe80000010000 */
[----:B------:R-:W-:-:S13]  /*01f0*/  ISETP.GT.U32.AND P0, PT, R5, 0x800, PT ;  /* 0x000008000500780c */ /* 0x000fda0003f04070 */
[----:B------:R-:W-:-:S05]  /*0200*/  @!P0 IMAD.IADD R5, R5, 0x1, -R14 ;  /* 0x0000000105058824 */ /* 0x000fca00078e0a0e */
[----:B------:R-:W-:-:S05]  /*0210*/  @!P0 LEA R5, R5, R8, 0x2 ;  /* 0x0000000805058211 */ /* 0x000fca00078e10ff */
[C---:B------:R-:W-:Y:S02]  /*0220*/  @!P0 IMAD R7, R14.reuse, 0x4, R5 ;  /* 0x000000040e078824 */ /* 0x040fe400078e0205 */
[----:B------:R-:W-:Y:S01]  /*0230*/  @!P0 LDS R5, [R5+-0x4] ;  /* 0xfffffc0005058984 */ /* 0x000fe20000000800 */
[----:B------:R-:W-:-:S03]  /*0240*/  IMAD.SHL.U32 R14, R14, 0x2, RZ ;  /* 0x000000020e0e7824 */ /* 0x000fc600078e00ff */
[----:B------:R-:W0:Y:S02]  /*0250*/  @!P0 LDS R10, [R7+-0x4] ;  /* 0xfffffc00070a8984 */ /* 0x000e240000000800 */
[----:B0-----:R-:W-:-:S05]  /*0260*/  @!P0 FADD R10, R5, R10 ;  /* 0x0000000a050a8221 */ /* 0x001fca0000000000 */
[----:B------:R1:W-:Y:S01]  /*0270*/  @!P0 STS [R7+-0x4], R10 ;  /* 0xfffffc0a07008388 */ /* 0x0003e20000000800 */
[----:B------:R-:W-:-:S13]  /*0280*/  ISETP.GT.U32.AND P0, PT, R14, R15, PT ;  /* 0x0000000f0e00720c */ /* 0x000fda0003f04070 */
[----:B-1----:R-:W-:Y:S05]  /*0290*/  @!P0 BRA `(.L_x_0) ;  /* 0xfffffffc00cc8947 */ /* 0x002fea000383ffff */
[----:B------:R-:W-:Y:S01]  /*02a0*/  BAR.SYNC.DEFER_BLOCKING 0x0 ;  /* 0x0000000000007b1d */ /* 0x000fe20000010000 */
[C---:B------:R-:W-:Y:S02]  /*02b0*/  ISETP.NE.AND P1, PT, R3.reuse, RZ, PT ;  /* 0x000000ff0300720c */ /* 0x040fe40003f25270 */
[----:B------:R-:W-:-:S03]  /*02c0*/  ISETP.GT.U32.AND P0, PT, R3, 0x2, PT ;  /* 0x000000020300780c */ /* 0x000fc60003f04070 */
[----:B------:R-:W0:Y:S08]  /*02d0*/  LDCU UR4, c[0x0][0x390] ;  /* 0x00007200ff0477ac */ /* 0x000e300008000800 */
[----:B------:R-:W1:Y:S01]  /*02e0*/  @!P1 S2R R10, SR_CgaCtaId ;  /* 0x00000000000a9919 */ /* 0x000e620000008800 */
[----:B------:R-:W-:Y:S02]  /*02f0*/  @!P1 MOV R5, 0x400 ;  /* 0x0000040000059802 */ /* 0x000fe40000000f00 */
[----:B------:R-:W-:-:S02]  /*0300*/  @!P0 LEA R7, R3, 0x800, 0xb ;  /* 0x0000080003078811 */ /* 0x000fc400078e58ff */
[----:B-1----:R-:W-:-:S04]  /*0310*/  @!P1 LEA R8, R10, R5, 0x18 ;  /* 0x000000050a089211 */ /* 0x002fc800078ec0ff */
[----:B------:R-:W-:Y:S01]  /*0320*/  @!P0 IADD3 R7, PT, PT, R8, R7, RZ ;  /* 0x0000000708078210 */ /* 0x000fe20007ffe0ff */
[----:B------:R-:W-:Y:S04]  /*0330*/  @!P1 LDS R5, [R8+0xffc] ;  /* 0x000ffc0008059984 */ /* 0x000fe80000000800 */
[----:B------:R-:W1:Y:S02]  /*0340*/  @!P1 LDS R10, [R8+0x17fc] ;  /* 0x0017fc00080a9984 */ /* 0x000e640000000800 */
[----:B-1----:R-:W-:-:S05]  /*0350*/  @!P1 FADD R5, R5, R10 ;  /* 0x0000000a05059221 */ /* 0x002fca0000000000 */
[----:B------:R-:W-:Y:S01]  /*0360*/  @!P1 STS [R8+0x17fc], R5 ;  /* 0x0017fc0508009388 */ /* 0x000fe20000000800 */
[----:B------:R-:W-:Y:S01]  /*0370*/  BAR.SYNC.DEFER_BLOCKING 0x0 ;  /* 0x0000000000007b1d */ /* 0x000fe20000010000 */
[----:B------:R-:W-:-:S13]  /*0380*/  ISETP.GT.U32.AND P1, PT, R3, 0x6, PT ;  /* 0x000000060300780c */ /* 0x000fda0003f24070 */
[----:B------:R-:W-:-:S05]  /*0390*/  @!P1 LEA R11, R3, 0x400, 0xa ;  /* 0x00000400030b9811 */ /* 0x000fca00078e50ff */
[----:B------:R-:W-:Y:S01]  /*03a0*/  @!P1 IMAD.IADD R11, R8, 0x1, R11 ;  /* 0x00000001080b9824 */ /* 0x000fe200078e020b */
[----:B------:R-:W-:Y:S04]  /*03b0*/  @!P0 LDS R9, [R7+-0x4] ;  /* 0xfffffc0007098984 */ /* 0x000fe80000000800 */
        /* <DEDUP_REMOVED lines=13> */
[----:B------:R-:W-:-:S04]  /*0490*/  @!P1 LEA R7, R3, 0x100, 0x8 ;  /* 0x0000010003079811 */ /* 0x000fc800078e40ff */
[----:B------:R-:W-:Y:S01]  /*04a0*/  @!P1 IADD3 R7, PT, PT, R8, R7, RZ ;  /* 0x0000000708079210 */ /* 0x000fe20007ffe0ff */
        /* <DEDUP_REMOVED lines=37> */
[----:B------:R-:W-:-:S05]  /*0700*/  ISETP.NE.AND P0, PT, R3, 0x3ff, PT ;  /* 0x000003ff0300780c */ /* 0x000fca0003f05270 */
[----:B------:R-:W-:Y:S04]  /*0710*/  @!P1 LDS R8, [R11+-0x4] ;  /* 0xfffffc000b089984 */ /* 0x000fe80000000800 */
[----:B------:R-:W1:Y:S02]  /*0720*/  @!P1 LDS R5, [R11+0x4] ;  /* 0x000004000b059984 */ /* 0x000e640000000800 */
[----:B-1----:R-:W-:Y:S02]  /*0730*/  @!P1 FADD R12, R8, R5 ;  /* 0x00000005080c9221 */ /* 0x002fe40000000000 */
[----:B------:R-:W-:-:S03]  /*0740*/  @P0 LEA R5, R3, R6, 0x2 ;  /* 0x0000000603050211 */ /* 0x000fc600078e10ff */
[----:B------:R-:W-:Y:S01]  /*0750*/  @!P1 STS [R11+0x4], R12 ;  /* 0x0000040c0b009388 */ /* 0x000fe20000000800 */
[----:B------:R-:W-:Y:S01]  /*0760*/  BAR.SYNC.DEFER_BLOCKING 0x0 ;  /* 0x0000000000007b1d */ /* 0x000fe20000010000 */
[----:B0-----:R-:W-:-:S05]  /*0770*/  ISETP.GE.AND P1, PT, R2, UR4, PT ;  /* 0x0000000402007c0c */ /* 0x001fca000bf26270 */
[----:B------:R-:W-:Y:S04]  /*0780*/  @P0 LDS R3, [R5+0x4] ;  /* 0x0000040005030984 */ /* 0x000fe80000000800 */
[----:B------:R-:W0:Y:S02]  /*0790*/  @P0 LDS R8, [R5+0x8] ;  /* 0x0000080005080984 */ /* 0x000e240000000800 */
[----:B0-----:R-:W-:Y:S02]  /*07a0*/  @P0 FADD R10, R3, R8 ;  /* 0x00000008030a0221 */ /* 0x001fe40000000000 */
[----:B------:R-:W0:Y:S03]  /*07b0*/  @!P1 LDC.64 R8, c[0x0][0x388] ;  /* 0x0000e200ff089b82 */ /* 0x000e260000000a00 */
[----:B------:R-:W-:Y:S05]  /*07c0*/  @P0 STS [R5+0x8], R10 ;  /* 0x0000080a05000388 */ /* 0x000fea0000000800 */
[----:B------:R-:W-:Y:S01]  /*07d0*/  BAR.SYNC.DEFER_BLOCKING 0x0 ;  /* 0x0000000000007b1d */ /* 0x000fe20000010000 */
[----:B------:R-:W-:Y:S01]  /*07e0*/  ISETP.GE.U32.AND P0, PT, R0, UR4, PT ;  /* 0x0000000400007c0c */ /* 0x000fe2000bf06070 */
[----:B0-----:R-:W-:-:S04]  /*07f0*/  @!P1 IMAD.WIDE R2, R2, 0x4, R8 ;  /* 0x0000000402029825 */ /* 0x001fc800078e0208 */
[----:B------:R-:W0:Y:S04]  /*0800*/  @!P1 LDS R7, [R6] ;  /* 0x0000000006079984 */ /* 0x000e280000000800 */
[----:B0-----:R0:W-:Y:S04]  /*0810*/  @!P1 STG.E desc[UR6][R2.64], R7 ;  /* 0x0000000702009986 */ /* 0x0011e8000c101906 */
[----:B------:R-:W-:Y:S05]  /*0820*/  @P0 EXIT ;  /* 0x000000000000094d */ /* 0x000fea0003800000 */
[----:B------:R-:W1:Y:S01]  /*0830*/  LDS R5, [R4] ;  /* 0x0000000004057984 */ /* 0x000e620000000800 */
[----:B0-----:R-:W0:Y:S02]  /*0840*/  LDC.64 R2, c[0x0][0x388] ;  /* 0x0000e200ff027b82 */ /* 0x001e240000000a00 */
[----:B0-----:R-:W-:-:S05]  /*0850*/  IMAD.WIDE.U32 R2, R0, 0x4, R2 ;  /* 0x0000000400027825 */ /* 0x001fca00078e0002 */
[----:B-1----:R-:W-:Y:S01]  /*0860*/  STG.E desc[UR6][R2.64], R5 ;  /* 0x0000000502007986 */ /* 0x002fe2000c101906 */
[----:B------:R-:W-:Y:S05]  /*0870*/  EXIT ;  /* 0x000000000000794d */ /* 0x000fea0003800000 */
.L_x_1:
[----:B------:R-:W-:-:S00]  /*0880*/  BRA `(.L_x_1) ;  /* 0xfffffffc00fc7947 */ /* 0x000fc0000383ffff */
[----:B------:R-:W-:-:S00]  /*0890*/  NOP ;  /* 0x0000000000007918 */ /* 0x000fc00000000000 */
        /* <DEDUP_REMOVED lines=14> */
.L_x_2:


//--------------------- .nv.shared._Z4scanPfS_i   --------------------------
	.section	.nv.shared._Z4scanPfS_i,"aw",@nobits
	.sectionflags	@""
	.align	4
.nv.shared._Z4scanPfS_i:
	.zero		9216


//--------------------- .nv.shared.reserved.0     --------------------------
	.section	.nv.shared.reserved.0,"aw",@nobits
	.weak		__nv_reservedSMEM_offset_0_alias
	.size		__nv_reservedSMEM_offset_0_alias, 0, 64
	.other		__nv_reservedSMEM_offset_0_alias,@"STO_CUDA_RESERVED_SHARED STV_DEFAULT"
__nv_reservedSMEM_offset_0_alias:
	.zero		0
	.zero		64


//--------------------- .nv.constant0._Z4scanPfS_i --------------------------
	.section	.nv.constant0._Z4scanPfS_i,"a",@progbits
	.sectionflags	@""
	.align	4
.nv.constant0._Z4scanPfS_i:
	.zero		916


//--------------------- SYMBOLS --------------------------

	.type		.nv.reservedSmem.offset0,@object
	.size		.nv.reservedSmem.offset0,0x4
	.type		.nv.reservedSmem.cap,@object
	.size		.nv.reservedSmem.cap,0x4
